	.headerflags	@"EF_CUDA_TEXMODE_UNIFIED EF_CUDA_64BIT_ADDRESS EF_CUDA_ACCELERATORS EF_CUDA_SM90 EF_CUDA_VIRTUAL_SM(EF_CUDA_SM90)"
	.elftype	@"ET_EXEC"


//--------------------- .nv.info                  --------------------------
	.section	.nv.info,"",@"SHT_CUDA_INFO"
	.align	4


	//----- nvinfo : EIATTR_REGCOUNT
	.align		4
        /*0000*/ 	.byte	0x04, 0x2f
        /*0002*/ 	.short	(.L_1 - .L_0)
	.align		4
.L_0:
        /*0004*/ 	.word	index@(triton_poi_fused_leaky_relu_30)
        /*0008*/ 	.word	0x0000000e


	//----- nvinfo : EIATTR_MIN_STACK_SIZE
	.align		4
.L_1:
        /*000c*/ 	.byte	0x04, 0x12
        /*000e*/ 	.short	(.L_3 - .L_2)
	.align		4
.L_2:
        /*0010*/ 	.word	index@(triton_poi_fused_leaky_relu_30)
        /*0014*/ 	.word	0x00000000


	//----- nvinfo : EIATTR_FRAME_SIZE
	.align		4
.L_3:
        /*0018*/ 	.byte	0x04, 0x11
        /*001a*/ 	.short	(.L_5 - .L_4)
	.align		4
.L_4:
        /*001c*/ 	.word	index@(triton_poi_fused_leaky_relu_30)
        /*0020*/ 	.word	0x00000000


	//----- nvinfo : EIATTR_MIN_STACK_SIZE
	.align		4
.L_5:
        /*0024*/ 	.byte	0x04, 0x12
        /*0026*/ 	.short	(.L_7 - .L_6)
	.align		4
.L_6:
        /*0028*/ 	.word	index@(triton_poi_fused_leaky_relu_30)
        /*002c*/ 	.word	0x00000000
.L_7:


//--------------------- .nv.info.triton_poi_fused_leaky_relu_30 --------------------------
	.section	.nv.info.triton_poi_fused_leaky_relu_30,"",@"SHT_CUDA_INFO"
	.sectionflags	@""
	.align	4


	//----- nvinfo : EIATTR_CUDA_API_VERSION
	.align		4
        /*0000*/ 	.byte	0x04, 0x37
        /*0002*/ 	.short	(.L_9 - .L_8)
.L_8:
        /*0004*/ 	.word	0x0000007c


	//----- nvinfo : EIATTR_KPARAM_INFO
	.align		4
.L_9:
        /*0008*/ 	.byte	0x04, 0x17
        /*000a*/ 	.short	(.L_11 - .L_10)
.L_10:
        /*000c*/ 	.word	0x00000000
        /*0010*/ 	.short	0x0003
        /*0012*/ 	.short	0x0018
        /*0014*/ 	.byte	0x00, 0xf0, 0x11, 0x00


	//----- nvinfo : EIATTR_KPARAM_INFO
	.align		4
.L_11:
        /*0018*/ 	.byte	0x04, 0x17
        /*001a*/ 	.short	(.L_13 - .L_12)
.L_12:
        /*001c*/ 	.word	0x00000000
        /*0020*/ 	.short	0x0002
        /*0022*/ 	.short	0x0010
        /*0024*/ 	.byte	0x00, 0xf4, 0x21, 0x00


	//----- nvinfo : EIATTR_KPARAM_INFO
	.align		4
.L_13:
        /*0028*/ 	.byte	0x04, 0x17
        /*002a*/ 	.short	(.L_15 - .L_14)
.L_14:
        /*002c*/ 	.word	0x00000000
        /*0030*/ 	.short	0x0001
        /*0032*/ 	.short	0x0008
        /*0034*/ 	.byte	0x00, 0xf4, 0x21, 0x00


	//----- nvinfo : EIATTR_KPARAM_INFO
	.align		4
.L_15:
        /*0038*/ 	.byte	0x04, 0x17
        /*003a*/ 	.short	(.L_17 - .L_16)
.L_16:
        /*003c*/ 	.word	0x00000000
        /*0040*/ 	.short	0x0000
        /*0042*/ 	.short	0x0000
        /*0044*/ 	.byte	0x00, 0xf4, 0x21, 0x00


	//----- nvinfo : EIATTR_SPARSE_MMA_MASK
	.align		4
.L_17:
        /*0048*/ 	.byte	0x03, 0x50
        /*004a*/ 	.short	0x0000


	//----- nvinfo : EIATTR_MAXREG_COUNT
	.align		4
        /*004c*/ 	.byte	0x03, 0x1b
        /*004e*/ 	.short	0x00ff


	//----- nvinfo : EIATTR_EXIT_INSTR_OFFSETS
	.align		4
        /*0050*/ 	.byte	0x04, 0x1c
        /*0052*/ 	.short	(.L_19 - .L_18)


	//   ....[0]....
.L_18:
        /*0054*/ 	.word	0x000001f0


	//----- nvinfo : EIATTR_REQNTID
	.align		4
.L_19:
        /*0058*/ 	.byte	0x04, 0x10
        /*005a*/ 	.short	(.L_21 - .L_20)
.L_20:
        /*005c*/ 	.word	0x00000080
        /*0060*/ 	.word	0x00000001
        /*0064*/ 	.word	0x00000001


	//----- nvinfo : EIATTR_CBANK_PARAM_SIZE
	.align		4
.L_21:
        /*0068*/ 	.byte	0x03, 0x19
        /*006a*/ 	.short	0x001c


	//----- nvinfo : EIATTR_PARAM_CBANK
	.align		4
        /*006c*/ 	.byte	0x04, 0x0a
        /*006e*/ 	.short	(.L_23 - .L_22)
	.align		4
.L_22:
        /*0070*/ 	.word	index@(.nv.constant0.triton_poi_fused_leaky_relu_30)
        /*0074*/ 	.short	0x0210
        /*0076*/ 	.short	0x001c


	//----- nvinfo : EIATTR_SW_WAR
	.align		4
.L_23:
        /*0078*/ 	.byte	0x04, 0x36
        /*007a*/ 	.short	(.L_25 - .L_24)
.L_24:
        /*007c*/ 	.word	0x00000008
.L_25:


//--------------------- .nv.callgraph             --------------------------
	.section	.nv.callgraph,"",@"SHT_CUDA_CALLGRAPH"
	.align	4
	.sectionentsize	8
	.align		4
        /*0000*/ 	.word	0x00000000
	.align		4
        /*0004*/ 	.word	0xffffffff
	.align		4
        /*0008*/ 	.word	0x00000000
	.align		4
        /*000c*/ 	.word	0xfffffffe
	.align		4
        /*0010*/ 	.word	0x00000000
	.align		4
        /*0014*/ 	.word	0xfffffffd
	.align		4
        /*0018*/ 	.word	0x00000000
	.align		4
        /*001c*/ 	.word	0xfffffffc


//--------------------- .text.triton_poi_fused_leaky_relu_30 --------------------------
	.section	.text.triton_poi_fused_leaky_relu_30,"ax",@progbits
	.align	128
        .global         triton_poi_fused_leaky_relu_30
        .type           triton_poi_fused_leaky_relu_30,@function
        .size           triton_poi_fused_leaky_relu_30,(.L_x_1 - triton_poi_fused_leaky_relu_30)
        .other          triton_poi_fused_leaky_relu_30,@"STO_CUDA_ENTRY STV_DEFAULT"
triton_poi_fused_leaky_relu_30:
.text.triton_poi_fused_leaky_relu_30:
[----:B------:R-:W-:Y:S01]  /*0000*/  LDC R1, c[0x0][0x28] ;  /* 0x00000a00ff017b82 */ /* 0x000fe20000000800 */
[----:B------:R-:W1:Y:S07]  /*0010*/  S2R R0, SR_TID.X ;  /* 0x0000000000007919 */ /* 0x000e6e0000002100 */
[----:B------:R-:W2:Y:S01]  /*0020*/  LDC.64 R4, c[0x0][0x218] ;  /* 0x00008600ff047b82 */ /* 0x000ea20000000a00 */
[----:B------:R-:W-:Y:S01]  /*0030*/  ULDC.64 UR4, c[0x0][0x208] ;  /* 0x0000820000047ab9 */ /* 0x000fe20000000a00 */
[----:B------:R-:W-:Y:S01]  /*0040*/  ULDC.64 UR6, c[0x0][0x220] ;  /* 0x0000880000067ab9 */ /* 0x000fe20000000a00 */
[----:B------:R-:W3:Y:S05]  /*0050*/  S2R R7, SR_CTAID.X ;  /* 0x0000000000077919 */ /* 0x000eea0000002500 */
[----:B------:R-:W4:Y:S01]  /*0060*/  LDC.64 R2, c[0x0][0x210] ;  /* 0x00008400ff027b82 */ /* 0x000f220000000a00 */
[----:B-1----:R-:W-:Y:S01]  /*0070*/  IMAD.SHL.U32 R0, R0, 0x2, RZ ;  /* 0x0000000200007824 */ /* 0x002fe200078e00ff */
[----:B---3--:R-:W-:-:S04]  /*0080*/  SHF.R.S32.HI R6, RZ, 0x17, R7 ;  /* 0x00000017ff067819 */ /* 0x008fc80000011407 */
[----:B------:R-:W-:-:S05]  /*0090*/  LOP3.LUT R0, R0, 0xfe, RZ, 0xc0, !PT ;  /* 0x000000fe00007812 */ /* 0x000fca00078ec0ff */
[----:B------:R-:W-:Y:S01]  /*00a0*/  IMAD R7, R7, 0x100, R0 ;  /* 0x0000010007077824 */ /* 0x000fe200078e0200 */
[----:B------:R-:W-:-:S03]  /*00b0*/  SGXT R0, R6, 0x1 ;  /* 0x000000010600781a */ /* 0x000fc60000000200 */
[----:B----4-:R-:W-:Y:S01]  /*00c0*/  IMAD.WIDE R2, R7, 0x4, R2 ;  /* 0x0000000407027825 */ /* 0x010fe200078e0202 */
[----:B------:R-:W-:-:S04]  /*00d0*/  LEA.HI R0, R0, R7, RZ, 0xa ;  /* 0x0000000700007211 */ /* 0x000fc800078f50ff */
[----:B------:R-:W-:-:S05]  /*00e0*/  SHF.R.S32.HI R9, RZ, 0xa, R0 ;  /* 0x0000000aff097819 */ /* 0x000fca0000011400 */
[----:B--2---:R-:W-:Y:S02]  /*00f0*/  IMAD.WIDE R4, R9, 0x4, R4 ;  /* 0x0000000409047825 */ /* 0x004fe400078e0204 */
[----:B------:R-:W2:Y:S04]  /*0100*/  LDG.E.64 R8, desc[UR4][R2.64] ;  /* 0x0000000402087981 */ /* 0x000ea8000c1e1b00 */
[----:B------:R-:W2:Y:S01]  /*0110*/  LDG.E.EL R4, desc[UR4][R4.64] ;  /* 0x0000000404047981 */ /* 0x000ea2000c2e1900 */
[----:B------:R-:W-:-:S04]  /*0120*/  IADD3 R6, P2, R7, UR6, RZ ;  /* 0x0000000607067c10 */ /* 0x000fc8000ff5e0ff */
[----:B------:R-:W-:Y:S02]  /*0130*/  LEA.HI.X.SX32 R7, R7, UR7, 0x1, P2 ;  /* 0x0000000707077c11 */ /* 0x000fe400090f0eff */
[CC--:B--2---:R-:W-:Y:S01]  /*0140*/  FSETP.GT.AND P0, PT, R9.reuse, -R4.reuse, PT ;  /* 0x800000040900720b */ /* 0x0c4fe20003f04000 */
[--C-:B------:R-:W-:Y:S01]  /*0150*/  FADD R9, R9, R4.reuse ;  /* 0x0000000409097221 */ /* 0x100fe20000000000 */
[C---:B------:R-:W-:Y:S01]  /*0160*/  FSETP.GT.AND P1, PT, R8.reuse, -R4, PT ;  /* 0x800000040800720b */ /* 0x040fe20003f24000 */
[----:B------:R-:W-:Y:S01]  /*0170*/  FADD R8, R8, R4 ;  /* 0x0000000408087221 */ /* 0x000fe20000000000 */
[----:B------:R-:W-:Y:S02]  /*0180*/  SEL R11, RZ, 0x100, !P0 ;  /* 0x00000100ff0b7807 */ /* 0x000fe40004000000 */
[----:B------:R-:W-:-:S05]  /*0190*/  SEL R0, RZ, 0x1, !P1 ;  /* 0x00000001ff007807 */ /* 0x000fca0004800000 */
[----:B------:R-:W-:Y:S02]  /*01a0*/  IMAD.IADD R11, R0, 0x1, R11 ;  /* 0x00000001000b7824 */ /* 0x000fe400078e020b */
[----:B------:R-:W-:Y:S02]  /*01b0*/  @!P0 FMUL R9, R9, 0.20000000298023223877 ;  /* 0x3e4ccccd09098820 */ /* 0x000fe40000400000 */
[----:B------:R-:W-:Y:S01]  /*01c0*/  @!P1 FMUL R8, R8, 0.20000000298023223877 ;  /* 0x3e4ccccd08089820 */ /* 0x000fe20000400000 */
[----:B------:R-:W-:Y:S04]  /*01d0*/  STG.E.U16 desc[UR4][R6.64], R11 ;  /* 0x0000000b06007986 */ /* 0x000fe8000c101504 */
[----:B------:R-:W-:Y:S01]  /*01e0*/  STG.E.64 desc[UR4][R2.64], R8 ;  /* 0x0000000802007986 */ /* 0x000fe2000c101b04 */
[----:B------:R-:W-:Y:S05]  /*01f0*/  EXIT ;  /* 0x000000000000794d */ /* 0x000fea0003800000 */
.L_x_0:
[----:B------:R-:W-:-:S00]  /*0200*/  BRA `(.L_x_0) ;  /* 0xfffffffc00fc7947 */ /* 0x000fc0000383ffff */
[----:B------:R-:W-:-:S00]  /*0210*/  NOP ;  /* 0x0000000000007918 */ /* 0x000fc00000000000 */
        /* <DEDUP_REMOVED lines=14> */
.L_x_1:


//--------------------- .nv.constant0.triton_poi_fused_leaky_relu_30 --------------------------
	.section	.nv.constant0.triton_poi_fused_leaky_relu_30,"a",@progbits
	.sectionflags	@""
	.align	4
.nv.constant0.triton_poi_fused_leaky_relu_30:
	.zero		556
